	.headerflags	@"EF_CUDA_TEXMODE_UNIFIED EF_CUDA_64BIT_ADDRESS EF_CUDA_ACCELERATORS EF_CUDA_SM90 EF_CUDA_VIRTUAL_SM(EF_CUDA_SM90)"
	.elftype	@"ET_EXEC"


//--------------------- .nv.info                  --------------------------
	.section	.nv.info,"",@"SHT_CUDA_INFO"
	.align	4


	//----- nvinfo : EIATTR_REGCOUNT
	.align		4
        /*0000*/ 	.byte	0x04, 0x2f
        /*0002*/ 	.short	(.L_3 - .L_2)
	.align		4
.L_2:
        /*0004*/ 	.word	index@(triton_poi_fused__native_batch_norm_legit_no_training_mul_softplus_tanh_5)
        /*0008*/ 	.word	0x00000012


	//----- nvinfo : EIATTR_MIN_STACK_SIZE
	.align		4
.L_3:
        /*000c*/ 	.byte	0x04, 0x12
        /*000e*/ 	.short	(.L_5 - .L_4)
	.align		4
.L_4:
        /*0010*/ 	.word	index@(triton_poi_fused__native_batch_norm_legit_no_training_mul_softplus_tanh_5)
        /*0014*/ 	.word	0x00000000


	//----- nvinfo : EIATTR_FRAME_SIZE
	.align		4
.L_5:
        /*0018*/ 	.byte	0x04, 0x11
        /*001a*/ 	.short	(.L_7 - .L_6)
	.align		4
.L_6:
        /*001c*/ 	.word	index@(triton_poi_fused__native_batch_norm_legit_no_training_mul_softplus_tanh_5)
        /*0020*/ 	.word	0x00000000


	//----- nvinfo : EIATTR_MIN_STACK_SIZE
	.align		4
.L_7:
        /*0024*/ 	.byte	0x04, 0x12
        /*0026*/ 	.short	(.L_9 - .L_8)
	.align		4
.L_8:
        /*0028*/ 	.word	index@(triton_poi_fused__native_batch_norm_legit_no_training_mul_softplus_tanh_5)
        /*002c*/ 	.word	0x00000000
.L_9:


//--------------------- .nv.info.triton_poi_fused__native_batch_norm_legit_no_training_mul_softplus_tanh_5 --------------------------
	.section	.nv.info.triton_poi_fused__native_batch_norm_legit_no_training_mul_softplus_tanh_5,"",@"SHT_CUDA_INFO"
	.sectionflags	@""
	.align	4


	//----- nvinfo : EIATTR_CUDA_API_VERSION
	.align		4
        /*0000*/ 	.byte	0x04, 0x37
        /*0002*/ 	.short	(.L_11 - .L_10)
.L_10:
        /*0004*/ 	.word	0x0000007c


	//----- nvinfo : EIATTR_KPARAM_INFO
	.align		4
.L_11:
        /*0008*/ 	.byte	0x04, 0x17
        /*000a*/ 	.short	(.L_13 - .L_12)
.L_12:
        /*000c*/ 	.word	0x00000000
        /*0010*/ 	.short	0x0006
        /*0012*/ 	.short	0x0030
        /*0014*/ 	.byte	0x00, 0xf0, 0x11, 0x00


	//----- nvinfo : EIATTR_KPARAM_INFO
	.align		4
.L_13:
        /*0018*/ 	.byte	0x04, 0x17
        /*001a*/ 	.short	(.L_15 - .L_14)
.L_14:
        /*001c*/ 	.word	0x00000000
        /*0020*/ 	.short	0x0005
        /*0022*/ 	.short	0x0028
        /*0024*/ 	.byte	0x00, 0xf4, 0x21, 0x00


	//----- nvinfo : EIATTR_KPARAM_INFO
	.align		4
.L_15:
        /*0028*/ 	.byte	0x04, 0x17
        /*002a*/ 	.short	(.L_17 - .L_16)
.L_16:
        /*002c*/ 	.word	0x00000000
        /*0030*/ 	.short	0x0004
        /*0032*/ 	.short	0x0020
        /*0034*/ 	.byte	0x00, 0xf4, 0x21, 0x00


	//----- nvinfo : EIATTR_KPARAM_INFO
	.align		4
.L_17:
        /*0038*/ 	.byte	0x04, 0x17
        /*003a*/ 	.short	(.L_19 - .L_18)
.L_18:
        /*003c*/ 	.word	0x00000000
        /*0040*/ 	.short	0x0003
        /*0042*/ 	.short	0x0018
        /*0044*/ 	.byte	0x00, 0xf4, 0x21, 0x00


	//----- nvinfo : EIATTR_KPARAM_INFO
	.align		4
.L_19:
        /*0048*/ 	.byte	0x04, 0x17
        /*004a*/ 	.short	(.L_21 - .L_20)
.L_20:
        /*004c*/ 	.word	0x00000000
        /*0050*/ 	.short	0x0002
        /*0052*/ 	.short	0x0010
        /*0054*/ 	.byte	0x00, 0xf4, 0x21, 0x00


	//----- nvinfo : EIATTR_KPARAM_INFO
	.align		4
.L_21:
        /*0058*/ 	.byte	0x04, 0x17
        /*005a*/ 	.short	(.L_23 - .L_22)
.L_22:
        /*005c*/ 	.word	0x00000000
        /*0060*/ 	.short	0x0001
        /*0062*/ 	.short	0x0008
        /*0064*/ 	.byte	0x00, 0xf4, 0x21, 0x00


	//----- nvinfo : EIATTR_KPARAM_INFO
	.align		4
.L_23:
        /*0068*/ 	.byte	0x04, 0x17
        /*006a*/ 	.short	(.L_25 - .L_24)
.L_24:
        /*006c*/ 	.word	0x00000000
        /*0070*/ 	.short	0x0000
        /*0072*/ 	.short	0x0000
        /*0074*/ 	.byte	0x00, 0xf4, 0x21, 0x00


	//----- nvinfo : EIATTR_SPARSE_MMA_MASK
	.align		4
.L_25:
        /*0078*/ 	.byte	0x03, 0x50
        /*007a*/ 	.short	0x0000


	//----- nvinfo : EIATTR_MAXREG_COUNT
	.align		4
        /*007c*/ 	.byte	0x03, 0x1b
        /*007e*/ 	.short	0x00ff


	//----- nvinfo : EIATTR_EXIT_INSTR_OFFSETS
	.align		4
        /*0080*/ 	.byte	0x04, 0x1c
        /*0082*/ 	.short	(.L_27 - .L_26)


	//   ....[0]....
.L_26:
        /*0084*/ 	.word	0x00000b20


	//----- nvinfo : EIATTR_REQNTID
	.align		4
.L_27:
        /*0088*/ 	.byte	0x04, 0x10
        /*008a*/ 	.short	(.L_29 - .L_28)
.L_28:
        /*008c*/ 	.word	0x00000100
        /*0090*/ 	.word	0x00000001
        /*0094*/ 	.word	0x00000001


	//----- nvinfo : EIATTR_CRS_STACK_SIZE
	.align		4
.L_29:
        /*0098*/ 	.byte	0x04, 0x1e
        /*009a*/ 	.short	(.L_31 - .L_30)
.L_30:
        /*009c*/ 	.word	0x00000000


	//----- nvinfo : EIATTR_CBANK_PARAM_SIZE
	.align		4
.L_31:
        /*00a0*/ 	.byte	0x03, 0x19
        /*00a2*/ 	.short	0x0034


	//----- nvinfo : EIATTR_PARAM_CBANK
	.align		4
        /*00a4*/ 	.byte	0x04, 0x0a
        /*00a6*/ 	.short	(.L_33 - .L_32)
	.align		4
.L_32:
        /*00a8*/ 	.word	index@(.nv.constant0.triton_poi_fused__native_batch_norm_legit_no_training_mul_softplus_tanh_5)
        /*00ac*/ 	.short	0x0210
        /*00ae*/ 	.short	0x0034


	//----- nvinfo : EIATTR_SW_WAR
	.align		4
.L_33:
        /*00b0*/ 	.byte	0x04, 0x36
        /*00b2*/ 	.short	(.L_35 - .L_34)
.L_34:
        /*00b4*/ 	.word	0x00000008
.L_35:


//--------------------- .nv.callgraph             --------------------------
	.section	.nv.callgraph,"",@"SHT_CUDA_CALLGRAPH"
	.align	4
	.sectionentsize	8
	.align		4
        /*0000*/ 	.word	0x00000000
	.align		4
        /*0004*/ 	.word	0xffffffff
	.align		4
        /*0008*/ 	.word	0x00000000
	.align		4
        /*000c*/ 	.word	0xfffffffe
	.align		4
        /*0010*/ 	.word	0x00000000
	.align		4
        /*0014*/ 	.word	0xfffffffd
	.align		4
        /*0018*/ 	.word	0x00000000
	.align		4
        /*001c*/ 	.word	0xfffffffc


//--------------------- .nv.constant4             --------------------------
	.section	.nv.constant4,"a",@progbits
	.align	8
	.align		8
.nv.constant4:
        /*0000*/ 	.dword	_$_str
	.align		8
        /*0008*/ 	.dword	_$_str_$_2


//--------------------- .text.triton_poi_fused__native_batch_norm_legit_no_training_mul_softplus_tanh_5 --------------------------
	.section	.text.triton_poi_fused__native_batch_norm_legit_no_training_mul_softplus_tanh_5,"ax",@progbits
	.align	128
        .global         triton_poi_fused__native_batch_norm_legit_no_training_mul_softplus_tanh_5
        .type           triton_poi_fused__native_batch_norm_legit_no_training_mul_softplus_tanh_5,@function
        .size           triton_poi_fused__native_batch_norm_legit_no_training_mul_softplus_tanh_5,(.L_x_11 - triton_poi_fused__native_batch_norm_legit_no_training_mul_softplus_tanh_5)
        .other          triton_poi_fused__native_batch_norm_legit_no_training_mul_softplus_tanh_5,@"STO_CUDA_ENTRY STV_DEFAULT"
triton_poi_fused__native_batch_norm_legit_no_training_mul_softplus_tanh_5:
.text.triton_poi_fused__native_batch_norm_legit_no_training_mul_softplus_tanh_5:
[----:B------:R-:W0:Y:S01]  /*0000*/  LDC R1, c[0x0][0x28] ;  /* 0x00000a00ff017b82 */ /* 0x000e220000000800 */
[----:B------:R-:W1:Y:S07]  /*0010*/  S2R R0, SR_TID.X ;  /* 0x0000000000007919 */ /* 0x000e6e0000002100 */
[----:B------:R-:W2:Y:S01]  /*0020*/  LDC.64 R4, c[0x0][0x228] ;  /* 0x00008a00ff047b82 */ /* 0x000ea20000000a00 */
[----:B------:R-:W-:Y:S01]  /*0030*/  ULDC.64 UR4, c[0x0][0x208] ;  /* 0x0000820000047ab9 */ /* 0x000fe20000000a00 */
[----:B------:R-:W3:Y:S06]  /*0040*/  S2R R7, SR_CTAID.X ;  /* 0x0000000000077919 */ /* 0x000eec0000002500 */
[----:B------:R-:W4:Y:S08]  /*0050*/  LDC.64 R8, c[0x0][0x220] ;  /* 0x00008800ff087b82 */ /* 0x000f300000000a00 */
[----:B------:R-:W5:Y:S08]  /*0060*/  LDC.64 R10, c[0x0][0x230] ;  /* 0x00008c00ff0a7b82 */ /* 0x000f700000000a00 */
[----:B------:R-:W5:Y:S01]  /*0070*/  LDC.64 R12, c[0x0][0x238] ;  /* 0x00008e00ff0c7b82 */ /* 0x000f620000000a00 */
[----:B-1----:R-:W-:-:S02]  /*0080*/  SHF.L.U32 R0, R0, 0x1, RZ ;  /* 0x0000000100007819 */ /* 0x002fc400000006ff */
[----:B---3--:R-:W-:Y:S02]  /*0090*/  SHF.R.S32.HI R3, RZ, 0x16, R7 ;  /* 0x00000016ff037819 */ /* 0x008fe40000011407 */
[----:B------:R-:W-:Y:S02]  /*00a0*/  LOP3.LUT R0, R0, 0x1fe, RZ, 0xc0, !PT ;  /* 0x000001fe00007812 */ /* 0x000fe400078ec0ff */
[----:B------:R-:W-:Y:S02]  /*00b0*/  SGXT R3, R3, 0x1 ;  /* 0x000000010303781a */ /* 0x000fe40000000200 */
[----:B------:R-:W-:Y:S02]  /*00c0*/  LEA R2, R7, R0, 0x9 ;  /* 0x0000000007027211 */ /* 0x000fe400078e48ff */
[----:B------:R-:W1:Y:S02]  /*00d0*/  LDC.64 R6, c[0x0][0x218] ;  /* 0x00008600ff067b82 */ /* 0x000e640000000a00 */
[----:B------:R-:W-:-:S04]  /*00e0*/  LEA.HI R3, R3, R2, RZ, 0x7 ;  /* 0x0000000203037211 */ /* 0x000fc800078f38ff */
[----:B------:R-:W-:-:S04]  /*00f0*/  LOP3.LUT R3, R3, 0xffffff80, RZ, 0xc0, !PT ;  /* 0xffffff8003037812 */ /* 0x000fc800078ec0ff */
[----:B------:R-:W-:-:S05]  /*0100*/  IADD3 R3, R2, -R3, RZ ;  /* 0x8000000302037210 */ /* 0x000fca0007ffe0ff */
[----:B--2---:R-:W-:-:S06]  /*0110*/  IMAD.WIDE R4, R3, 0x4, R4 ;  /* 0x0000000403047825 */ /* 0x004fcc00078e0204 */
[----:B------:R-:W2:Y:S01]  /*0120*/  LDG.E.EL.64 R4, desc[UR4][R4.64] ;  /* 0x0000000404047981 */ /* 0x000ea2000c2e1b00 */
[----:B----4-:R-:W-:-:S04]  /*0130*/  IMAD.WIDE R8, R3, 0x4, R8 ;  /* 0x0000000403087825 */ /* 0x010fc800078e0208 */
[----:B-1----:R-:W-:Y:S02]  /*0140*/  IMAD.WIDE R6, R2, 0x4, R6 ;  /* 0x0000000402067825 */ /* 0x002fe400078e0206 */
[----:B------:R-:W3:Y:S02]  /*0150*/  LDG.E.EL.64 R8, desc[UR4][R8.64] ;  /* 0x0000000408087981 */ /* 0x000ee4000c2e1b00 */
[C---:B-----5:R-:W-:Y:S02]  /*0160*/  IMAD.WIDE R10, R3.reuse, 0x4, R10 ;  /* 0x00000004030a7825 */ /* 0x060fe400078e020a */
[----:B------:R-:W3:Y:S02]  /*0170*/  LDG.E.64 R6, desc[UR4][R6.64] ;  /* 0x0000000406067981 */ /* 0x000ee4000c1e1b00 */
[----:B0-----:R-:W-:Y:S02]  /*0180*/  IMAD.WIDE R12, R3, 0x4, R12 ;  /* 0x00000004030c7825 */ /* 0x001fe400078e020c */
[----:B------:R-:W4:Y:S04]  /*0190*/  LDG.E.EL.64 R10, desc[UR4][R10.64] ;  /* 0x000000040a0a7981 */ /* 0x000f28000c2e1b00 */
[----:B------:R-:W4:Y:S01]  /*01a0*/  LDG.E.EL.64 R12, desc[UR4][R12.64] ;  /* 0x000000040c0c7981 */ /* 0x000f22000c2e1b00 */
[----:B------:R-:W-:Y:S01]  /*01b0*/  HFMA2.MMA R0, -RZ, RZ, 1.625, 0 ;  /* 0x3e800000ff007435 */ /* 0x000fe200000001ff */
[----:B------:R-:W-:Y:S01]  /*01c0*/  BSSY B0, `(.L_x_0) ;  /* 0x0000057000007945 */ /* 0x000fe20003800000 */
[----:B--2---:R-:W-:Y:S01]  /*01d0*/  FADD R4, R4, 9.9999997473787516356e-06 ;  /* 0x3727c5ac04047421 */ /* 0x004fe20000000000 */
[----:B------:R-:W-:-:S03]  /*01e0*/  FADD R5, R5, 9.9999997473787516356e-06 ;  /* 0x3727c5ac05057421 */ /* 0x000fc60000000000 */
[----:B------:R-:W0:Y:S08]  /*01f0*/  MUFU.SQRT R3, R4 ;  /* 0x0000000400037308 */ /* 0x000e300000002000 */
[----:B------:R-:W1:Y:S01]  /*0200*/  MUFU.SQRT R14, R5 ;  /* 0x00000005000e7308 */ /* 0x000e620000002000 */
[C---:B0-----:R-:W-:Y:S02]  /*0210*/  FSETP.GT.AND P0, PT, R3.reuse, 8.50705917302346158658e+37, PT ;  /* 0x7e8000000300780b */ /* 0x041fe40003f04000 */
[----:B------:R-:W-:-:S02]  /*0220*/  FSETP.GEU.AND P2, PT, R3, 1.175494350822287508e-38, PT ;  /* 0x008000000300780b */ /* 0x000fc40003f4e000 */
[C---:B-1----:R-:W-:Y:S02]  /*0230*/  FSETP.GT.AND P1, PT, R14.reuse, 8.50705917302346158658e+37, PT ;  /* 0x7e8000000e00780b */ /* 0x042fe40003f24000 */
[----:B------:R-:W-:-:S07]  /*0240*/  FSETP.GEU.AND P3, PT, R14, 1.175494350822287508e-38, PT ;  /* 0x008000000e00780b */ /* 0x000fce0003f6e000 */
[----:B------:R-:W-:-:S04]  /*0250*/  @P0 FMUL R3, R3, 0.25 ;  /* 0x3e80000003030820 */ /* 0x000fc80000400000 */
[----:B------:R-:W-:Y:S01]  /*0260*/  @!P2 FMUL R3, R3, 16777216 ;  /* 0x4b8000000303a820 */ /* 0x000fe20000400000 */
[----:B------:R-:W-:-:S04]  /*0270*/  @P1 FMUL R14, R14, 0.25 ;  /* 0x3e8000000e0e1820 */ /* 0x000fc80000400000 */
[----:B------:R-:W-:Y:S01]  /*0280*/  @!P3 FMUL R14, R14, 16777216 ;  /* 0x4b8000000e0eb820 */ /* 0x000fe20000400000 */
[----:B------:R-:W0:Y:S01]  /*0290*/  MUFU.RCP R3, R3 ;  /* 0x0000000300037308 */ /* 0x000e220000001000 */
[----:B------:R-:W-:-:S07]  /*02a0*/  FSEL R4, R0, 1, P0 ;  /* 0x3f80000000047808 */ /* 0x000fce0000000000 */
[----:B------:R-:W1:Y:S01]  /*02b0*/  MUFU.RCP R14, R14 ;  /* 0x0000000e000e7308 */ /* 0x000e620000001000 */
[----:B------:R-:W-:Y:S01]  /*02c0*/  FSEL R15, R0, 1, P1 ;  /* 0x3f800000000f7808 */ /* 0x000fe20000800000 */
[----:B------:R-:W-:Y:S01]  /*02d0*/  @!P2 FMUL R4, R4, 16777216 ;  /* 0x4b8000000404a820 */ /* 0x000fe20000400000 */
[----:B---3--:R-:W-:-:S03]  /*02e0*/  FADD R6, R6, -R8 ;  /* 0x8000000806067221 */ /* 0x008fc60000000000 */
[----:B------:R-:W-:Y:S01]  /*02f0*/  @!P3 FMUL R15, R15, 16777216 ;  /* 0x4b8000000f0fb820 */ /* 0x000fe20000400000 */
[----:B0-----:R-:W-:Y:S01]  /*0300*/  FMUL R5, R3, R4 ;  /* 0x0000000403057220 */ /* 0x001fe20000400000 */
[----:B------:R-:W-:-:S03]  /*0310*/  FADD R7, R7, -R9 ;  /* 0x8000000907077221 */ /* 0x000fc60000000000 */
[----:B------:R-:W-:Y:S01]  /*0320*/  FMUL R5, R6, R5 ;  /* 0x0000000506057220 */ /* 0x000fe20000400000 */
[----:B-1----:R-:W-:-:S03]  /*0330*/  FMUL R4, R14, R15 ;  /* 0x0000000f0e047220 */ /* 0x002fc60000400000 */
[----:B----4-:R-:W-:Y:S01]  /*0340*/  FFMA R10, R10, R5, R12 ;  /* 0x000000050a0a7223 */ /* 0x010fe2000000000c */
[----:B------:R-:W-:-:S03]  /*0350*/  FMUL R4, R7, R4 ;  /* 0x0000000407047220 */ /* 0x000fc60000400000 */
[----:B------:R-:W-:Y:S01]  /*0360*/  FMUL R5, R10, 1.4426950216293334961 ;  /* 0x3fb8aa3b0a057820 */ /* 0x000fe20000400000 */
[----:B------:R-:W-:-:S04]  /*0370*/  FFMA R11, R11, R4, R13 ;  /* 0x000000040b0b7223 */ /* 0x000fc8000000000d */
[----:B------:R-:W-:Y:S01]  /*0380*/  FMUL R7, R11, 1.4426950216293334961 ;  /* 0x3fb8aa3b0b077820 */ /* 0x000fe20000400000 */
[----:B------:R-:W-:-:S04]  /*0390*/  FSETP.GEU.AND P0, PT, R5, -126, PT ;  /* 0xc2fc00000500780b */ /* 0x000fc80003f0e000 */
[----:B------:R-:W-:-:S09]  /*03a0*/  FSETP.GEU.AND P1, PT, R7, -126, PT ;  /* 0xc2fc00000700780b */ /* 0x000fd20003f2e000 */
[----:B------:R-:W-:-:S04]  /*03b0*/  @!P0 FMUL R5, R5, 0.5 ;  /* 0x3f00000005058820 */ /* 0x000fc80000400000 */
[----:B------:R-:W-:Y:S01]  /*03c0*/  @!P1 FMUL R7, R7, 0.5 ;  /* 0x3f00000007079820 */ /* 0x000fe20000400000 */
[----:B------:R-:W0:Y:S08]  /*03d0*/  MUFU.EX2 R3, R5 ;  /* 0x0000000500037308 */ /* 0x000e300000000800 */
[----:B------:R-:W1:Y:S01]  /*03e0*/  MUFU.EX2 R4, R7 ;  /* 0x0000000700047308 */ /* 0x000e620000000800 */
[----:B0-----:R-:W-:-:S04]  /*03f0*/  @!P0 FMUL R3, R3, R3 ;  /* 0x0000000303038220 */ /* 0x001fc80000400000 */
[----:B------:R-:W-:Y:S01]  /*0400*/  FADD.FTZ.RZ R6, R3, 1 ;  /* 0x3f80000003067421 */ /* 0x000fe2000001c000 */
[----:B-1----:R-:W-:-:S04]  /*0410*/  @!P1 FMUL R4, R4, R4 ;  /* 0x0000000404049220 */ /* 0x002fc80000400000 */
[----:B------:R-:W-:Y:S01]  /*0420*/  IADD3 R6, R6, -0x3f400000, RZ ;  /* 0xc0c0000006067810 */ /* 0x000fe20007ffe0ff */
[----:B------:R-:W-:-:S03]  /*0430*/  FADD.FTZ.RZ R8, R4, 1 ;  /* 0x3f80000004087421 */ /* 0x000fc6000001c000 */
[----:B------:R-:W-:Y:S02]  /*0440*/  LOP3.LUT R6, R6, 0xff800000, RZ, 0xc0, !PT ;  /* 0xff80000006067812 */ /* 0x000fe400078ec0ff */
[----:B------:R-:W-:Y:S02]  /*0450*/  IADD3 R8, R8, -0x3f400000, RZ ;  /* 0xc0c0000008087810 */ /* 0x000fe40007ffe0ff */
[----:B------:R-:W-:Y:S02]  /*0460*/  IADD3 R9, -R6, 0x40800000, RZ ;  /* 0x4080000006097810 */ /* 0x000fe40007ffe1ff */
[----:B------:R-:W-:-:S04]  /*0470*/  LOP3.LUT R5, R8, 0xff800000, RZ, 0xc0, !PT ;  /* 0xff80000008057812 */ /* 0x000fc800078ec0ff */
[----:B------:R-:W-:Y:S01]  /*0480*/  IADD3 R13, -R5, 0x40800000, RZ ;  /* 0x40800000050d7810 */ /* 0x000fe20007ffe1ff */
[-C--:B------:R-:W-:Y:S01]  /*0490*/  FFMA.FTZ R7, R9, R0.reuse, -1 ;  /* 0xbf80000009077423 */ /* 0x080fe20000010000 */
[----:B------:R-:W-:Y:S02]  /*04a0*/  IADD3 R8, R3, -R6, RZ ;  /* 0x8000000603087210 */ /* 0x000fe40007ffe0ff */
[----:B------:R-:W-:Y:S01]  /*04b0*/  IADD3 R9, R4, -R5, RZ ;  /* 0x8000000504097210 */ /* 0x000fe20007ffe0ff */
[----:B------:R-:W-:Y:S01]  /*04c0*/  FFMA.FTZ R0, R13, R0, -1 ;  /* 0xbf8000000d007423 */ /* 0x000fe20000010000 */
[----:B------:R-:W-:Y:S01]  /*04d0*/  MOV R12, 0x3d39bf78 ;  /* 0x3d39bf78000c7802 */ /* 0x000fe20000000f00 */
[----:B------:R-:W-:Y:S02]  /*04e0*/  FADD R7, R8, R7 ;  /* 0x0000000708077221 */ /* 0x000fe40000000000 */
[----:B------:R-:W-:Y:S02]  /*04f0*/  FADD R0, R9, R0 ;  /* 0x0000000009007221 */ /* 0x000fe40000000000 */
[----:B------:R-:W-:-:S02]  /*0500*/  FFMA.FTZ R8, R7, -R12, 0.10546888411045074463 ;  /* 0x3dd8001207087423 */ /* 0x000fc4000001080c */
[C---:B------:R-:W-:Y:S02]  /*0510*/  FFMA.FTZ R9, R0.reuse, -R12, 0.10546888411045074463 ;  /* 0x3dd8001200097423 */ /* 0x040fe4000001080c */
[C---:B------:R-:W-:Y:S02]  /*0520*/  FFMA.FTZ R8, R7.reuse, R8, -0.13229703903198242188 ;  /* 0xbe0778e007087423 */ /* 0x040fe40000010008 */
[C---:B------:R-:W-:Y:S02]  /*0530*/  FFMA.FTZ R9, R0.reuse, R9, -0.13229703903198242188 ;  /* 0xbe0778e000097423 */ /* 0x040fe40000010009 */
[C---:B------:R-:W-:Y:S02]  /*0540*/  FFMA.FTZ R8, R7.reuse, R8, 0.14491446316242218018 ;  /* 0x3e14647507087423 */ /* 0x040fe40000010008 */
[----:B------:R-:W-:Y:S02]  /*0550*/  FFMA.FTZ R9, R0, R9, 0.14491446316242218018 ;  /* 0x3e14647500097423 */ /* 0x000fe40000010009 */
[----:B------:R-:W-:-:S02]  /*0560*/  FFMA.FTZ R8, R7, R8, -0.16641564667224884033 ;  /* 0xbe2a68dd07087423 */ /* 0x000fc40000010008 */
[C---:B------:R-:W-:Y:S02]  /*0570*/  FFMA.FTZ R9, R0.reuse, R9, -0.16641564667224884033 ;  /* 0xbe2a68dd00097423 */ /* 0x040fe40000010009 */
[C---:B------:R-:W-:Y:S02]  /*0580*/  FFMA.FTZ R8, R7.reuse, R8, 0.19988867640495300293 ;  /* 0x3e4caf9e07087423 */ /* 0x040fe40000010008 */
[C---:B------:R-:W-:Y:S02]  /*0590*/  FFMA.FTZ R9, R0.reuse, R9, 0.19988867640495300293 ;  /* 0x3e4caf9e00097423 */ /* 0x040fe40000010009 */
[----:B------:R-:W-:Y:S02]  /*05a0*/  FFMA.FTZ R8, R7, R8, -0.25000196695327758789 ;  /* 0xbe80004207087423 */ /* 0x000fe40000010008 */
[----:B------:R-:W-:Y:S01]  /*05b0*/  FFMA.FTZ R9, R0, R9, -0.25000196695327758789 ;  /* 0xbe80004200097423 */ /* 0x000fe20000010009 */
[----:B------:R-:W-:Y:S01]  /*05c0*/  ISETP.GE.U32.AND P2, PT, R3, 0x7f800000, PT ;  /* 0x7f8000000300780c */ /* 0x000fe20003f46070 */
[----:B------:R-:W-:-:S02]  /*05d0*/  FFMA.FTZ R8, R7, R8, 0.33333510160446166992 ;  /* 0x3eaaaae607087423 */ /* 0x000fc40000010008 */
[C---:B------:R-:W-:Y:S02]  /*05e0*/  FFMA.FTZ R9, R0.reuse, R9, 0.33333510160446166992 ;  /* 0x3eaaaae600097423 */ /* 0x040fe40000010009 */
[C---:B------:R-:W-:Y:S02]  /*05f0*/  FFMA.FTZ R8, R7.reuse, R8, -0.5 ;  /* 0xbf00000007087423 */ /* 0x040fe40000010008 */
[C---:B------:R-:W-:Y:S01]  /*0600*/  FFMA.FTZ R9, R0.reuse, R9, -0.5 ;  /* 0xbf00000000097423 */ /* 0x040fe20000010009 */
[----:B------:R-:W-:Y:S01]  /*0610*/  I2FP.F32.S32 R5, R5 ;  /* 0x0000000500057245 */ /* 0x000fe20000201400 */
[C---:B------:R-:W-:Y:S01]  /*0620*/  FMUL R8, R7.reuse, R8 ;  /* 0x0000000807087220 */ /* 0x040fe20000400000 */
[----:B------:R-:W-:Y:S01]  /*0630*/  I2FP.F32.S32 R6, R6 ;  /* 0x0000000600067245 */ /* 0x000fe20000201400 */
[C---:B------:R-:W-:Y:S02]  /*0640*/  FMUL R9, R0.reuse, R9 ;  /* 0x0000000900097220 */ /* 0x040fe40000400000 */
[----:B------:R-:W-:Y:S01]  /*0650*/  FFMA.FTZ R7, R7, R8, R7 ;  /* 0x0000000807077223 */ /* 0x000fe20000010007 */
[----:B------:R-:W-:Y:S01]  /*0660*/  FMUL R5, R5, 1.1920928955078125e-07 ;  /* 0x3400000005057820 */ /* 0x000fe20000400000 */
[----:B------:R-:W-:Y:S01]  /*0670*/  FFMA.FTZ R0, R0, R9, R0 ;  /* 0x0000000900007223 */ /* 0x000fe20000010000 */
[----:B------:R-:W-:Y:S01]  /*0680*/  FMUL R6, R6, 1.1920928955078125e-07 ;  /* 0x3400000006067820 */ /* 0x000fe20000400000 */
[----:B------:R-:W-:-:S02]  /*0690*/  FSETP.GT.AND P0, PT, R10, 20, PT ;  /* 0x41a000000a00780b */ /* 0x000fc40003f04000 */
[----:B------:R-:W-:Y:S01]  /*06a0*/  ISETP.GE.U32.AND P1, PT, R4, 0x7f800000, PT ;  /* 0x7f8000000400780c */ /* 0x000fe20003f26070 */
[----:B------:R-:W-:Y:S01]  /*06b0*/  FFMA.FTZ R0, R5, 0.69314718246459960938, R0 ;  /* 0x3f31721805007823 */ /* 0x000fe20000010000 */
[----:B------:R-:W-:Y:S01]  /*06c0*/  FFMA.FTZ R7, R6, 0.69314718246459960938, R7 ;  /* 0x3f31721806077823 */ /* 0x000fe20000010007 */
[----:B------:R-:W-:Y:S10]  /*06d0*/  @!P2 BRA `(.L_x_1) ;  /* 0x000000000014a947 */ /* 0x000ff40003800000 */
[C---:B------:R-:W-:Y:S02]  /*06e0*/  ISETP.GE.AND P2, PT, R3.reuse, -0x407fffff, PT ;  /* 0xbf8000010300780c */ /* 0x040fe40003f46270 */
[----:B------:R-:W-:-:S11]  /*06f0*/  FSETP.NEU.AND P3, PT, R3, RZ, PT ;  /* 0x000000ff0300720b */ /* 0x000fd60003f6d000 */
[----:B------:R-:W-:-:S05]  /*0700*/  @P2 MOV R6, 0x7f800000 ;  /* 0x7f80000000062802 */ /* 0x000fca0000000f00 */
[----:B------:R-:W-:-:S05]  /*0710*/  @P2 FFMA.FTZ R7, R3, R6, +INF ;  /* 0x7f80000003072423 */ /* 0x000fca0000010006 */
[----:B------:R-:W-:-:S07]  /*0720*/  FSEL R7, R7, -RZ, P3 ;  /* 0x800000ff07077208 */ /* 0x000fce0001800000 */
.L_x_1:
[----:B------:R-:W-:Y:S05]  /*0730*/  BSYNC B0 ;  /* 0x0000000000007941 */ /* 0x000fea0003800000 */
.L_x_0:
[----:B------:R-:W-:Y:S04]  /*0740*/  BSSY B0, `(.L_x_2) ;  /* 0x0000007000007945 */ /* 0x000fe80003800000 */
[----:B------:R-:W-:Y:S05]  /*0750*/  @!P1 BRA `(.L_x_3) ;  /* 0x0000000000149947 */ /* 0x000fea0003800000 */
[C---:B------:R-:W-:Y:S02]  /*0760*/  ISETP.GE.AND P1, PT, R4.reuse, -0x407fffff, PT ;  /* 0xbf8000010400780c */ /* 0x040fe40003f26270 */
[----:B------:R-:W-:-:S11]  /*0770*/  FSETP.NEU.AND P2, PT, R4, RZ, PT ;  /* 0x000000ff0400720b */ /* 0x000fd60003f4d000 */
[----:B------:R-:W-:-:S05]  /*0780*/  @P1 MOV R3, 0x7f800000 ;  /* 0x7f80000000031802 */ /* 0x000fca0000000f00 */
[----:B------:R-:W-:-:S05]  /*0790*/  @P1 FFMA.FTZ R0, R4, R3, +INF ;  /* 0x7f80000004001423 */ /* 0x000fca0000010003 */
[----:B------:R-:W-:-:S07]  /*07a0*/  FSEL R0, R0, -RZ, P2 ;  /* 0x800000ff00007208 */ /* 0x000fce0001000000 */
.L_x_3:
[----:B------:R-:W-:Y:S05]  /*07b0*/  BSYNC B0 ;  /* 0x0000000000007941 */ /* 0x000fea0003800000 */
.L_x_2:
[----:B------:R-:W-:Y:S01]  /*07c0*/  FSEL R7, R10, R7, P0 ;  /* 0x000000070a077208 */ /* 0x000fe20000000000 */
[----:B------:R-:W-:Y:S01]  /*07d0*/  BSSY B0, `(.L_x_4) ;  /* 0x0000017000007945 */ /* 0x000fe20003800000 */
[----:B------:R-:W-:-:S03]  /*07e0*/  FSETP.GT.AND P0, PT, R11, 20, PT ;  /* 0x41a000000b00780b */ /* 0x000fc60003f04000 */
[----:B------:R-:W-:Y:S01]  /*07f0*/  FADD.FTZ R6, |R7|, -RZ ;  /* 0x800000ff07067221 */ /* 0x000fe20000010200 */
[----:B------:R-:W-:-:S04]  /*0800*/  FSEL R3, R11, R0, P0 ;  /* 0x000000000b037208 */ /* 0x000fc80000000000 */
[----:B------:R-:W-:-:S13]  /*0810*/  FSETP.GE.AND P1, PT, R6, 0.60000002384185791016, PT ;  /* 0x3f19999a0600780b */ /* 0x000fda0003f26000 */
[----:B------:R-:W-:Y:S05]  /*0820*/  @!P1 BRA `(.L_x_5) ;  /* 0x0000000000289947 */ /* 0x000fea0003800000 */
[C---:B------:R-:W-:Y:S01]  /*0830*/  FMUL R0, R6.reuse, 2.8853900432586669922 ;  /* 0x4038aa3b06007820 */ /* 0x040fe20000400000 */
[----:B------:R-:W-:Y:S01]  /*0840*/  HFMA2.MMA R5, -RZ, RZ, 1.875, 0 ;  /* 0x3f800000ff057435 */ /* 0x000fe200000001ff */
[----:B------:R-:W-:-:S04]  /*0850*/  FSETP.GE.AND P0, PT, R6, 9.010913848876953125, PT ;  /* 0x41102cb40600780b */ /* 0x000fc80003f06000 */
[----:B------:R-:W0:Y:S02]  /*0860*/  MUFU.EX2 R0, R0 ;  /* 0x0000000000007308 */ /* 0x000e240000000800 */
[----:B0-----:R-:W-:-:S06]  /*0870*/  FADD R4, R0, 1 ;  /* 0x3f80000000047421 */ /* 0x001fcc0000000000 */
[----:B------:R-:W0:Y:S02]  /*0880*/  MUFU.RCP R4, R4 ;  /* 0x0000000400047308 */ /* 0x000e240000001000 */
[----:B0-----:R-:W-:-:S05]  /*0890*/  FFMA.FTZ R5, R4, -2, R5 ;  /* 0xc000000004057823 */ /* 0x001fca0000010005 */
[----:B------:R-:W-:-:S04]  /*08a0*/  FSEL R5, R5, 1, !P0 ;  /* 0x3f80000005057808 */ /* 0x000fc80004000000 */
[----:B------:R-:W-:Y:S01]  /*08b0*/  LOP3.LUT R5, R5, 0x80000000, R7, 0xf8, !PT ;  /* 0x8000000005057812 */ /* 0x000fe200078ef807 */
[----:B------:R-:W-:Y:S06]  /*08c0*/  BRA `(.L_x_6) ;  /* 0x00000000001c7947 */ /* 0x000fec0003800000 */
.L_x_5:
[----:B------:R-:W-:Y:S01]  /*08d0*/  MOV R0, 0x3c80f082 ;  /* 0x3c80f08200007802 */ /* 0x000fe20000000f00 */
[----:B------:R-:W-:-:S04]  /*08e0*/  FMUL R5, R7, R7 ;  /* 0x0000000707057220 */ /* 0x000fc80000400000 */
[----:B------:R-:W-:-:S04]  /*08f0*/  FFMA.FTZ R0, R5, R0, -0.052303962409496307373 ;  /* 0xbd563cae05007423 */ /* 0x000fc80000010000 */
[----:B------:R-:W-:-:S04]  /*0900*/  FFMA.FTZ R0, R5, R0, 0.1331529766321182251 ;  /* 0x3e08594105007423 */ /* 0x000fc80000010000 */
[----:B------:R-:W-:-:S04]  /*0910*/  FFMA.FTZ R0, R5, R0, -0.33332768082618713379 ;  /* 0xbeaaa9ed05007423 */ /* 0x000fc80000010000 */
[----:B------:R-:W-:-:S04]  /*0920*/  FFMA.FTZ R0, R5, R0, RZ ;  /* 0x0000000005007223 */ /* 0x000fc800000100ff */
[----:B------:R-:W-:-:S07]  /*0930*/  FFMA.FTZ R5, R7, R0, R7 ;  /* 0x0000000007057223 */ /* 0x000fce0000010007 */
.L_x_6:
[----:B------:R-:W-:Y:S05]  /*0940*/  BSYNC B0 ;  /* 0x0000000000007941 */ /* 0x000fea0003800000 */
.L_x_4:
[----:B------:R-:W-:Y:S01]  /*0950*/  FADD.FTZ R8, |R3|, -RZ ;  /* 0x800000ff03087221 */ /* 0x000fe20000010200 */
[----:B------:R-:W-:Y:S01]  /*0960*/  BSSY B0, `(.L_x_7) ;  /* 0x0000015000007945 */ /* 0x000fe20003800000 */
[----:B------:R-:W-:-:S03]  /*0970*/  SHF.R.S32.HI R9, RZ, 0x1f, R2 ;  /* 0x0000001fff097819 */ /* 0x000fc60000011402 */
        /* <DEDUP_REMOVED lines=12> */
.L_x_8:
[----:B------:R-:W-:Y:S01]  /*0a40*/  MOV R0, 0x3c80f082 ;  /* 0x3c80f08200007802 */ /* 0x000fe20000000f00 */
[----:B------:R-:W-:-:S04]  /*0a50*/  FMUL R7, R3, R3 ;  /* 0x0000000303077220 */ /* 0x000fc80000400000 */
[----:B------:R-:W-:-:S04]  /*0a60*/  FFMA.FTZ R0, R7, R0, -0.052303962409496307373 ;  /* 0xbd563cae07007423 */ /* 0x000fc80000010000 */
[----:B------:R-:W-:-:S04]  /*0a70*/  FFMA.FTZ R0, R7, R0, 0.1331529766321182251 ;  /* 0x3e08594107007423 */ /* 0x000fc80000010000 */
[----:B------:R-:W-:-:S04]  /*0a80*/  FFMA.FTZ R0, R7, R0, -0.33332768082618713379 ;  /* 0xbeaaa9ed07007423 */ /* 0x000fc80000010000 */
[----:B------:R-:W-:-:S04]  /*0a90*/  FFMA.FTZ R0, R7, R0, RZ ;  /* 0x0000000007007223 */ /* 0x000fc800000100ff */
[----:B------:R-:W-:-:S07]  /*0aa0*/  FFMA.FTZ R0, R3, R0, R3 ;  /* 0x0000000003007223 */ /* 0x000fce0000010003 */
.L_x_9:
[----:B------:R-:W-:Y:S05]  /*0ab0*/  BSYNC B0 ;  /* 0x0000000000007941 */ /* 0x000fea0003800000 */
.L_x_7:
[----:B------:R-:W-:Y:S01]  /*0ac0*/  ULDC.64 UR6, c[0x0][0x210] ;  /* 0x0000840000067ab9 */ /* 0x000fe20000000a00 */
[----:B------:R-:W-:Y:S01]  /*0ad0*/  FMUL R10, R10, R5 ;  /* 0x000000050a0a7220 */ /* 0x000fe20000400000 */
[----:B------:R-:W-:Y:S01]  /*0ae0*/  LEA R4, P0, R2, UR6, 0x2 ;  /* 0x0000000602047c11 */ /* 0x000fe2000f8010ff */
[----:B------:R-:W-:-:S03]  /*0af0*/  FMUL R11, R11, R0 ;  /* 0x000000000b0b7220 */ /* 0x000fc60000400000 */
[----:B------:R-:W-:-:S05]  /*0b00*/  LEA.HI.X R5, R2, UR7, R9, 0x2, P0 ;  /* 0x0000000702057c11 */ /* 0x000fca00080f1409 */
[----:B------:R-:W-:Y:S01]  /*0b10*/  STG.E.64 desc[UR4][R4.64], R10 ;  /* 0x0000000a04007986 */ /* 0x000fe2000c101b04 */
[----:B------:R-:W-:Y:S05]  /*0b20*/  EXIT ;  /* 0x000000000000794d */ /* 0x000fea0003800000 */
.L_x_10:
[----:B------:R-:W-:-:S00]  /*0b30*/  BRA `(.L_x_10) ;  /* 0xfffffffc00fc7947 */ /* 0x000fc0000383ffff */
[----:B------:R-:W-:-:S00]  /*0b40*/  NOP ;  /* 0x0000000000007918 */ /* 0x000fc00000000000 */
        /* <DEDUP_REMOVED lines=11> */
.L_x_11:


//--------------------- .nv.global.init           --------------------------
	.section	.nv.global.init,"aw",@progbits
.nv.global.init:
	.type		_$_str,@object
	.size		_$_str,(_$_str_$_2 - _$_str)
_$_str:
        /*0000*/ 	.byte	0x5f, 0x5f, 0x43, 0x55, 0x44, 0x41, 0x5f, 0x46, 0x54, 0x5a, 0x00
	.type		_$_str_$_2,@object
	.size		_$_str_$_2,(.L_1 - _$_str_$_2)
_$_str_$_2:
        /*000b*/ 	.byte	0x5f, 0x5f, 0x43, 0x55, 0x44, 0x41, 0x5f, 0x50, 0x52, 0x45, 0x43, 0x5f, 0x53, 0x51, 0x52, 0x54
        /*001b*/ 	.byte	0x00
.L_1:


//--------------------- .nv.constant0.triton_poi_fused__native_batch_norm_legit_no_training_mul_softplus_tanh_5 --------------------------
	.section	.nv.constant0.triton_poi_fused__native_batch_norm_legit_no_training_mul_softplus_tanh_5,"a",@progbits
	.sectionflags	@""
	.align	4
.nv.constant0.triton_poi_fused__native_batch_norm_legit_no_training_mul_softplus_tanh_5:
	.zero		580
